//
// Generated by NVIDIA NVVM Compiler
//
// Compiler Build ID: CL-36424714
// Cuda compilation tools, release 13.0, V13.0.88
// Based on NVVM 20.0.0
//

.version 9.0
.target sm_100
.address_size 64

	// .globl	_Z12reverseArrayPiS_i

.visible .entry _Z12reverseArrayPiS_i(
	.param .u64 .ptr .align 1 _Z12reverseArrayPiS_i_param_0,
	.param .u64 .ptr .align 1 _Z12reverseArrayPiS_i_param_1,
	.param .u32 _Z12reverseArrayPiS_i_param_2
)
{
	.reg .b32 	%r<9>;
	.reg .b64 	%rd<9>;

	ld.param.u64 	%rd1, [_Z12reverseArrayPiS_i_param_0];
	ld.param.u64 	%rd2, [_Z12reverseArrayPiS_i_param_1];
	ld.param.u32 	%r1, [_Z12reverseArrayPiS_i_param_2];
	cvta.to.global.u64 	%rd3, %rd1;
	cvta.to.global.u64 	%rd4, %rd2;
	mov.u32 	%r2, %ctaid.x;
	mov.u32 	%r3, %ntid.x;
	mov.u32 	%r4, %tid.x;
	mad.lo.s32 	%r5, %r2, %r3, %r4;
	not.b32 	%r6, %r5;
	add.s32 	%r7, %r1, %r6;
	mul.wide.s32 	%rd5, %r7, 4;
	add.s64 	%rd6, %rd4, %rd5;
	ld.global.u32 	%r8, [%rd6];
	mul.wide.s32 	%rd7, %r5, 4;
	add.s64 	%rd8, %rd3, %rd7;
	st.global.u32 	[%rd8], %r8;
	ret;

}
	// .globl	_Z19reverseArray_sharedPiS_i
.visible .entry _Z19reverseArray_sharedPiS_i(
	.param .u64 .ptr .align 1 _Z19reverseArray_sharedPiS_i_param_0,
	.param .u64 .ptr .align 1 _Z19reverseArray_sharedPiS_i_param_1,
	.param .u32 _Z19reverseArray_sharedPiS_i_param_2
)
{
	.reg .b32 	%r<10>;
	.reg .b64 	%rd<9>;

	ld.param.u64 	%rd1, [_Z19reverseArray_sharedPiS_i_param_0];
	ld.param.u64 	%rd2, [_Z19reverseArray_sharedPiS_i_param_1];
	cvta.to.global.u64 	%rd3, %rd1;
	cvta.to.global.u64 	%rd4, %rd2;
	mov.u32 	%r1, %tid.x;
	mov.u32 	%r2, %ctaid.x;
	mov.u32 	%r3, %ntid.x;
	mad.lo.s32 	%r4, %r2, %r3, %r1;
	mul.wide.s32 	%rd5, %r4, 4;
	add.s64 	%rd6, %rd4, %rd5;
	ld.global.u32 	%r5, [%rd6];
	sub.s32 	%r6, 1023, %r2;
	mul.lo.s32 	%r7, %r6, %r3;
	sub.s32 	%r8, %r7, %r1;
	add.s32 	%r9, %r8, 255;
	mul.wide.u32 	%rd7, %r9, 4;
	add.s64 	%rd8, %rd3, %rd7;
	st.global.u32 	[%rd8], %r5;
	ret;

}


// ===== COMPILED SASS (sm_100) =====

	.target	sm_100

	.elftype	@"ET_EXEC"


//--------------------- .note.nv.tkinfo           --------------------------
	.section	.note.nv.tkinfo,"",@"SHT_NOTE"
	.sectionflags	@"SHF_NOTE_NV_TKINFO"
	.tkinfo
        /*0018*/ 	.word	0x00000002
        /*0030*/ 	.string	""
        /*0030*/ 	.string	"ptxas"
        /*0030*/ 	.string	"Cuda compilation tools, release 13.0, V13.0.88"
        /*0030*/ 	.string	"Build cuda_13.0.r13.0/compiler.36424714_0"
        /*0030*/ 	.string	"-arch sm_100 -m 64 "



//--------------------- .note.nv.cuinfo           --------------------------
	.section	.note.nv.cuinfo,"",@"SHT_NOTE"
	.sectionflags	@"SHF_NOTE_NV_CUINFO"
        /*0018*/ 	.short	0x0002
        /*001a*/ 	.short	0x0064
        /*001c*/ 	.short	0x0082
	.zero		2


//--------------------- .nv.info                  --------------------------
	.section	.nv.info,"",@"SHT_CUDA_INFO"
	.align	4


	//----- nvinfo : EIATTR_REGCOUNT
	.align		4
        /*0000*/ 	.byte	0x04, 0x2f
        /*0002*/ 	.short	(.L_1 - .L_0)
	.align		4
.L_0:
        /*0004*/ 	.word	index@(_Z12reverseArrayPiS_i)
        /*0008*/ 	.word	0x0000000a


	//----- nvinfo : EIATTR_FRAME_SIZE
	.align		4
.L_1:
        /*000c*/ 	.byte	0x04, 0x11
        /*000e*/ 	.short	(.L_3 - .L_2)
	.align		4
.L_2:
        /*0010*/ 	.word	index@(_Z12reverseArrayPiS_i)
        /*0014*/ 	.word	0x00000000


	//----- nvinfo : EIATTR_REGCOUNT
	.align		4
.L_3:
        /*0018*/ 	.byte	0x04, 0x2f
        /*001a*/ 	.short	(.L_5 - .L_4)
	.align		4
.L_4:
        /*001c*/ 	.word	index@(_Z19reverseArray_sharedPiS_i)
        /*0020*/ 	.word	0x0000000a


	//----- nvinfo : EIATTR_FRAME_SIZE
	.align		4
.L_5:
        /*0024*/ 	.byte	0x04, 0x11
        /*0026*/ 	.short	(.L_7 - .L_6)
	.align		4
.L_6:
        /*0028*/ 	.word	index@(_Z19reverseArray_sharedPiS_i)
        /*002c*/ 	.word	0x00000000


	//----- nvinfo : EIATTR_MIN_STACK_SIZE
	.align		4
.L_7:
        /*0030*/ 	.byte	0x04, 0x12
        /*0032*/ 	.short	(.L_9 - .L_8)
	.align		4
.L_8:
        /*0034*/ 	.word	index@(_Z19reverseArray_sharedPiS_i)
        /*0038*/ 	.word	0x00000000


	//----- nvinfo : EIATTR_MIN_STACK_SIZE
	.align		4
.L_9:
        /*003c*/ 	.byte	0x04, 0x12
        /*003e*/ 	.short	(.L_11 - .L_10)
	.align		4
.L_10:
        /*0040*/ 	.word	index@(_Z12reverseArrayPiS_i)
        /*0044*/ 	.word	0x00000000
.L_11:


//--------------------- .nv.compat                --------------------------
	.section	.nv.compat,"",@"SHT_CUDA_COMPAT_INFO"
	.align	4
        /*0000*/ 	.byte	0x02, 0x09, 0x00, 0x00, 0x02, 0x02, 0x01, 0x00, 0x02, 0x05, 0x05, 0x00, 0x03, 0x07, 0x01, 0x01
        /*0010*/ 	.byte	0x02, 0x03, 0x00, 0x00, 0x02, 0x06, 0x01, 0x00, 0x04, 0x0b, 0x08, 0x00, 0x09, 0x00, 0x00, 0x00
        /*0020*/ 	.byte	0x00, 0x00, 0x00, 0x00


//--------------------- .nv.info._Z19reverseArray_sharedPiS_i --------------------------
	.section	.nv.info._Z19reverseArray_sharedPiS_i,"",@"SHT_CUDA_INFO"
	.sectionflags	@""
	.align	4


	//----- nvinfo : EIATTR_CUDA_API_VERSION
	.align		4
        /*0000*/ 	.byte	0x04, 0x37
        /*0002*/ 	.short	(.L_13 - .L_12)
.L_12:
        /*0004*/ 	.word	0x00000082


	//----- nvinfo : EIATTR_KPARAM_INFO
	.align		4
.L_13:
        /*0008*/ 	.byte	0x04, 0x17
        /*000a*/ 	.short	(.L_15 - .L_14)
.L_14:
        /*000c*/ 	.word	0x00000000
        /*0010*/ 	.short	0x0002
        /*0012*/ 	.short	0x0010
        /*0014*/ 	.byte	0x00, 0xf0, 0x11, 0x00


	//----- nvinfo : EIATTR_KPARAM_INFO
	.align		4
.L_15:
        /*0018*/ 	.byte	0x04, 0x17
        /*001a*/ 	.short	(.L_17 - .L_16)
.L_16:
        /*001c*/ 	.word	0x00000000
        /*0020*/ 	.short	0x0001
        /*0022*/ 	.short	0x0008
        /*0024*/ 	.byte	0x00, 0xf5, 0x21, 0x00


	//----- nvinfo : EIATTR_KPARAM_INFO
	.align		4
.L_17:
        /*0028*/ 	.byte	0x04, 0x17
        /*002a*/ 	.short	(.L_19 - .L_18)
.L_18:
        /*002c*/ 	.word	0x00000000
        /*0030*/ 	.short	0x0000
        /*0032*/ 	.short	0x0000
        /*0034*/ 	.byte	0x00, 0xf5, 0x21, 0x00


	//----- nvinfo : EIATTR_SPARSE_MMA_MASK
	.align		4
.L_19:
        /*0038*/ 	.byte	0x03, 0x50
        /*003a*/ 	.short	0x0000


	//----- nvinfo : EIATTR_MAXREG_COUNT
	.align		4
        /*003c*/ 	.byte	0x03, 0x1b
        /*003e*/ 	.short	0x00ff


	//----- nvinfo : EIATTR_MERCURY_ISA_VERSION
	.align		4
        /*0040*/ 	.byte	0x03, 0x5f
        /*0042*/ 	.short	0x0101


	//----- nvinfo : EIATTR_VRC_CTA_INIT_COUNT
	.align		4
        /*0044*/ 	.byte	0x02, 0x4a
	.zero		1
	.zero		1


	//----- nvinfo : EIATTR_EXIT_INSTR_OFFSETS
	.align		4
        /*0048*/ 	.byte	0x04, 0x1c
        /*004a*/ 	.short	(.L_21 - .L_20)


	//   ....[0]....
.L_20:
        /*004c*/ 	.word	0x000000f0


	//----- nvinfo : EIATTR_CBANK_PARAM_SIZE
	.align		4
.L_21:
        /*0050*/ 	.byte	0x03, 0x19
        /*0052*/ 	.short	0x0014


	//----- nvinfo : EIATTR_PARAM_CBANK
	.align		4
        /*0054*/ 	.byte	0x04, 0x0a
        /*0056*/ 	.short	(.L_23 - .L_22)
	.align		4
.L_22:
        /*0058*/ 	.word	index@(.nv.constant0._Z19reverseArray_sharedPiS_i)
        /*005c*/ 	.short	0x0380
        /*005e*/ 	.short	0x0014


	//----- nvinfo : EIATTR_SW_WAR
	.align		4
.L_23:
        /*0060*/ 	.byte	0x04, 0x36
        /*0062*/ 	.short	(.L_25 - .L_24)
.L_24:
        /*0064*/ 	.word	0x00000008
.L_25:


//--------------------- .nv.info._Z12reverseArrayPiS_i --------------------------
	.section	.nv.info._Z12reverseArrayPiS_i,"",@"SHT_CUDA_INFO"
	.sectionflags	@""
	.align	4


	//----- nvinfo : EIATTR_CUDA_API_VERSION
	.align		4
        /*0000*/ 	.byte	0x04, 0x37
        /*0002*/ 	.short	(.L_27 - .L_26)
.L_26:
        /*0004*/ 	.word	0x00000082


	//----- nvinfo : EIATTR_KPARAM_INFO
	.align		4
.L_27:
        /*0008*/ 	.byte	0x04, 0x17
        /*000a*/ 	.short	(.L_29 - .L_28)
.L_28:
        /*000c*/ 	.word	0x00000000
        /*0010*/ 	.short	0x0002
        /*0012*/ 	.short	0x0010
        /*0014*/ 	.byte	0x00, 0xf0, 0x11, 0x00


	//----- nvinfo : EIATTR_KPARAM_INFO
	.align		4
.L_29:
        /*0018*/ 	.byte	0x04, 0x17
        /*001a*/ 	.short	(.L_31 - .L_30)
.L_30:
        /*001c*/ 	.word	0x00000000
        /*0020*/ 	.short	0x0001
        /*0022*/ 	.short	0x0008
        /*0024*/ 	.byte	0x00, 0xf5, 0x21, 0x00


	//----- nvinfo : EIATTR_KPARAM_INFO
	.align		4
.L_31:
        /*0028*/ 	.byte	0x04, 0x17
        /*002a*/ 	.short	(.L_33 - .L_32)
.L_32:
        /*002c*/ 	.word	0x00000000
        /*0030*/ 	.short	0x0000
        /*0032*/ 	.short	0x0000
        /*0034*/ 	.byte	0x00, 0xf5, 0x21, 0x00


	//----- nvinfo : EIATTR_SPARSE_MMA_MASK
	.align		4
.L_33:
        /*0038*/ 	.byte	0x03, 0x50
        /*003a*/ 	.short	0x0000


	//----- nvinfo : EIATTR_MAXREG_COUNT
	.align		4
        /*003c*/ 	.byte	0x03, 0x1b
        /*003e*/ 	.short	0x00ff


	//----- nvinfo : EIATTR_MERCURY_ISA_VERSION
	.align		4
        /*0040*/ 	.byte	0x03, 0x5f
        /*0042*/ 	.short	0x0101


	//----- nvinfo : EIATTR_VRC_CTA_INIT_COUNT
	.align		4
        /*0044*/ 	.byte	0x02, 0x4a
	.zero		1
	.zero		1


	//----- nvinfo : EIATTR_EXIT_INSTR_OFFSETS
	.align		4
        /*0048*/ 	.byte	0x04, 0x1c
        /*004a*/ 	.short	(.L_35 - .L_34)


	//   ....[0]....
.L_34:
        /*004c*/ 	.word	0x000000f0


	//----- nvinfo : EIATTR_CBANK_PARAM_SIZE
	.align		4
.L_35:
        /*0050*/ 	.byte	0x03, 0x19
        /*0052*/ 	.short	0x0014


	//----- nvinfo : EIATTR_PARAM_CBANK
	.align		4
        /*0054*/ 	.byte	0x04, 0x0a
        /*0056*/ 	.short	(.L_37 - .L_36)
	.align		4
.L_36:
        /*0058*/ 	.word	index@(.nv.constant0._Z12reverseArrayPiS_i)
        /*005c*/ 	.short	0x0380
        /*005e*/ 	.short	0x0014


	//----- nvinfo : EIATTR_SW_WAR
	.align		4
.L_37:
        /*0060*/ 	.byte	0x04, 0x36
        /*0062*/ 	.short	(.L_39 - .L_38)
.L_38:
        /*0064*/ 	.word	0x00000008
.L_39:


//--------------------- .nv.callgraph             --------------------------
	.section	.nv.callgraph,"",@"SHT_CUDA_CALLGRAPH"
	.align	4
	.sectionentsize	8
	.align		4
        /*0000*/ 	.word	0x00000000
	.align		4
        /*0004*/ 	.word	0xffffffff
	.align		4
        /*0008*/ 	.word	0x00000000
	.align		4
        /*000c*/ 	.word	0xfffffffe
	.align		4
        /*0010*/ 	.word	0x00000000
	.align		4
        /*0014*/ 	.word	0xfffffffd
	.align		4
        /*0018*/ 	.word	0x00000000
	.align		4
        /*001c*/ 	.word	0xfffffffc


//--------------------- .text._Z19reverseArray_sharedPiS_i --------------------------
	.section	.text._Z19reverseArray_sharedPiS_i,"ax",@progbits
	.align	128
        .global         _Z19reverseArray_sharedPiS_i
        .type           _Z19reverseArray_sharedPiS_i,@function
        .size           _Z19reverseArray_sharedPiS_i,(.L_x_2 - _Z19reverseArray_sharedPiS_i)
        .other          _Z19reverseArray_sharedPiS_i,@"STO_CUDA_ENTRY STV_DEFAULT"
_Z19reverseArray_sharedPiS_i:
.text._Z19reverseArray_sharedPiS_i:
[----:B------:R-:W-:Y:S01]  /*0000*/  LDC R1, c[0x0][0x37c] ;  /* 0x0000df00ff017b82 */ /* 0x000fe20000000800 */
[----:B------:R-:W0:Y:S07]  /*0010*/  S2R R0, SR_TID.X ;  /* 0x0000000000007919 */ /* 0x000e2e0000002100 */
[----:B------:R-:W0:Y:S01]  /*0020*/  S2UR UR4, SR_CTAID.X ;  /* 0x00000000000479c3 */ /* 0x000e220000002500 */
[----:B------:R-:W1:Y:S07]  /*0030*/  LDCU.64 UR6, c[0x0][0x358] ;  /* 0x00006b00ff0677ac */ /* 0x000e6e0008000a00 */
[----:B------:R-:W0:Y:S08]  /*0040*/  LDC R7, c[0x0][0x360] ;  /* 0x0000d800ff077b82 */ /* 0x000e300000000800 */
[----:B------:R-:W2:Y:S01]  /*0050*/  LDC.64 R2, c[0x0][0x388] ;  /* 0x0000e200ff027b82 */ /* 0x000ea20000000a00 */
[----:B0-----:R-:W-:-:S04]  /*0060*/  IMAD R5, R7, UR4, R0 ;  /* 0x0000000407057c24 */ /* 0x001fc8000f8e0200 */
[----:B--2---:R-:W-:-:S03]  /*0070*/  IMAD.WIDE R2, R5, 0x4, R2 ;  /* 0x0000000405027825 */ /* 0x004fc600078e0202 */
[----:B------:R-:W0:Y:S03]  /*0080*/  LDC.64 R4, c[0x0][0x380] ;  /* 0x0000e000ff047b82 */ /* 0x000e260000000a00 */
[----:B-1----:R-:W2:Y:S01]  /*0090*/  LDG.E R3, desc[UR6][R2.64] ;  /* 0x0000000602037981 */ /* 0x002ea2000c1e1900 */
[----:B------:R-:W-:-:S06]  /*00a0*/  UIADD3 UR4, UPT, UPT, -UR4, 0x3ff, URZ ;  /* 0x000003ff04047890 */ /* 0x000fcc000fffe1ff */
[----:B------:R-:W-:-:S05]  /*00b0*/  IMAD R0, R7, UR4, -R0 ;  /* 0x0000000407007c24 */ /* 0x000fca000f8e0a00 */
[----:B------:R-:W-:-:S05]  /*00c0*/  IADD3 R7, PT, PT, R0, 0xff, RZ ;  /* 0x000000ff00077810 */ /* 0x000fca0007ffe0ff */
[----:B0-----:R-:W-:-:S05]  /*00d0*/  IMAD.WIDE.U32 R4, R7, 0x4, R4 ;  /* 0x0000000407047825 */ /* 0x001fca00078e0004 */
[----:B--2---:R-:W-:Y:S01]  /*00e0*/  STG.E desc[UR6][R4.64], R3 ;  /* 0x0000000304007986 */ /* 0x004fe2000c101906 */
[----:B------:R-:W-:Y:S05]  /*00f0*/  EXIT ;  /* 0x000000000000794d */ /* 0x000fea0003800000 */
.L_x_0:
[----:B------:R-:W-:-:S00]  /*0100*/  BRA `(.L_x_0) ;  /* 0xfffffffc00fc7947 */ /* 0x000fc0000383ffff */
[----:B------:R-:W-:-:S00]  /*0110*/  NOP ;  /* 0x0000000000007918 */ /* 0x000fc00000000000 */
        /* <DEDUP_REMOVED lines=14> */
.L_x_2:


//--------------------- .text._Z12reverseArrayPiS_i --------------------------
	.section	.text._Z12reverseArrayPiS_i,"ax",@progbits
	.align	128
        .global         _Z12reverseArrayPiS_i
        .type           _Z12reverseArrayPiS_i,@function
        .size           _Z12reverseArrayPiS_i,(.L_x_3 - _Z12reverseArrayPiS_i)
        .other          _Z12reverseArrayPiS_i,@"STO_CUDA_ENTRY STV_DEFAULT"
_Z12reverseArrayPiS_i:
.text._Z12reverseArrayPiS_i:
[----:B------:R-:W-:Y:S01]  /*0000*/  LDC R1, c[0x0][0x37c] ;  /* 0x0000df00ff017b82 */ /* 0x000fe20000000800 */
[----:B------:R-:W0:Y:S07]  /*0010*/  S2R R0, SR_TID.X ;  /* 0x0000000000007919 */ /* 0x000e2e0000002100 */
[----:B------:R-:W0:Y:S01]  /*0020*/  S2UR UR4, SR_CTAID.X ;  /* 0x00000000000479c3 */ /* 0x000e220000002500 */
[----:B------:R-:W1:Y:S07]  /*0030*/  LDCU UR6, c[0x0][0x390] ;  /* 0x00007200ff0677ac */ /* 0x000e6e0008000800 */
[----:B------:R-:W0:Y:S08]  /*0040*/  LDC R7, c[0x0][0x360] ;  /* 0x0000d800ff077b82 */ /* 0x000e300000000800 */
[----:B------:R-:W2:Y:S01]  /*0050*/  LDC.64 R2, c[0x0][0x388] ;  /* 0x0000e200ff027b82 */ /* 0x000ea20000000a00 */
[----:B0-----:R-:W-:Y:S01]  /*0060*/  IMAD R7, R7, UR4, R0 ;  /* 0x0000000407077c24 */ /* 0x001fe2000f8e0200 */
[----:B------:R-:W0:Y:S04]  /*0070*/  LDCU.64 UR4, c[0x0][0x358] ;  /* 0x00006b00ff0477ac */ /* 0x000e280008000a00 */
[----:B------:R-:W-:-:S04]  /*0080*/  LOP3.LUT R0, RZ, R7, RZ, 0x33, !PT ;  /* 0x00000007ff007212 */ /* 0x000fc800078e33ff */
[----:B-1----:R-:W-:-:S05]  /*0090*/  IADD3 R5, PT, PT, R0, UR6, RZ ;  /* 0x0000000600057c10 */ /* 0x002fca000fffe0ff */
[----:B--2---:R-:W-:Y:S02]  /*00a0*/  IMAD.WIDE R2, R5, 0x4, R2 ;  /* 0x0000000405027825 */ /* 0x004fe400078e0202 */
[----:B------:R-:W1:Y:S04]  /*00b0*/  LDC.64 R4, c[0x0][0x380] ;  /* 0x0000e000ff047b82 */ /* 0x000e680000000a00 */
[----:B0-----:R-:W2:Y:S01]  /*00c0*/  LDG.E R3, desc[UR4][R2.64] ;  /* 0x0000000402037981 */ /* 0x001ea2000c1e1900 */
[----:B-1----:R-:W-:-:S05]  /*00d0*/  IMAD.WIDE R4, R7, 0x4, R4 ;  /* 0x0000000407047825 */ /* 0x002fca00078e0204 */
[----:B--2---:R-:W-:Y:S01]  /*00e0*/  STG.E desc[UR4][R4.64], R3 ;  /* 0x0000000304007986 */ /* 0x004fe2000c101904 */
[----:B------:R-:W-:Y:S05]  /*00f0*/  EXIT ;  /* 0x000000000000794d */ /* 0x000fea0003800000 */
.L_x_1:
        /* <DEDUP_REMOVED lines=16> */
.L_x_3:


//--------------------- .nv.shared.reserved.0     --------------------------
	.section	.nv.shared.reserved.0,"aw",@nobits
	.weak		__nv_reservedSMEM_offset_0_alias
	.size		__nv_reservedSMEM_offset_0_alias, 0, 64
	.other		__nv_reservedSMEM_offset_0_alias,@"STO_CUDA_RESERVED_SHARED STV_DEFAULT"
__nv_reservedSMEM_offset_0_alias:
	.zero		0
	.zero		64


//--------------------- .nv.constant0._Z19reverseArray_sharedPiS_i --------------------------
	.section	.nv.constant0._Z19reverseArray_sharedPiS_i,"a",@progbits
	.sectionflags	@""
	.align	4
.nv.constant0._Z19reverseArray_sharedPiS_i:
	.zero		916


//--------------------- .nv.constant0._Z12reverseArrayPiS_i --------------------------
	.section	.nv.constant0._Z12reverseArrayPiS_i,"a",@progbits
	.sectionflags	@""
	.align	4
.nv.constant0._Z12reverseArrayPiS_i:
	.zero		916


//--------------------- SYMBOLS --------------------------

	.type		.nv.reservedSmem.offset0,@object
	.size		.nv.reservedSmem.offset0,0x4
